//
// Generated by NVIDIA NVVM Compiler
//
// Compiler Build ID: CL-36424714
// Cuda compilation tools, release 13.0, V13.0.88
// Based on NVVM 20.0.0
//

.version 9.0
.target sm_100
.address_size 64

	// .globl	_Z12modifyStructP8MyStruct

.visible .entry _Z12modifyStructP8MyStruct(
	.param .u64 .ptr .align 1 _Z12modifyStructP8MyStruct_param_0
)
{
	.reg .b32 	%r<3>;
	.reg .b64 	%rd<3>;

	ld.param.u64 	%rd1, [_Z12modifyStructP8MyStruct_param_0];
	cvta.to.global.u64 	%rd2, %rd1;
	mov.b32 	%r1, 42;
	st.global.u32 	[%rd2], %r1;
	mov.b32 	%r2, 1078523331;
	st.global.u32 	[%rd2+4], %r2;
	ret;

}


// ===== COMPILED SASS (sm_100) =====

	.target	sm_100

	.elftype	@"ET_EXEC"


//--------------------- .note.nv.tkinfo           --------------------------
	.section	.note.nv.tkinfo,"",@"SHT_NOTE"
	.sectionflags	@"SHF_NOTE_NV_TKINFO"
	.tkinfo
        /*0018*/ 	.word	0x00000002
        /*0030*/ 	.string	""
        /*0030*/ 	.string	"ptxas"
        /*0030*/ 	.string	"Cuda compilation tools, release 13.0, V13.0.88"
        /*0030*/ 	.string	"Build cuda_13.0.r13.0/compiler.36424714_0"
        /*0030*/ 	.string	"-arch sm_100 -m 64 "



//--------------------- .note.nv.cuinfo           --------------------------
	.section	.note.nv.cuinfo,"",@"SHT_NOTE"
	.sectionflags	@"SHF_NOTE_NV_CUINFO"
        /*0018*/ 	.short	0x0002
        /*001a*/ 	.short	0x0064
        /*001c*/ 	.short	0x0082
	.zero		2


//--------------------- .nv.info                  --------------------------
	.section	.nv.info,"",@"SHT_CUDA_INFO"
	.align	4


	//----- nvinfo : EIATTR_REGCOUNT
	.align		4
        /*0000*/ 	.byte	0x04, 0x2f
        /*0002*/ 	.short	(.L_1 - .L_0)
	.align		4
.L_0:
        /*0004*/ 	.word	index@(_Z12modifyStructP8MyStruct)
        /*0008*/ 	.word	0x0000000a


	//----- nvinfo : EIATTR_FRAME_SIZE
	.align		4
.L_1:
        /*000c*/ 	.byte	0x04, 0x11
        /*000e*/ 	.short	(.L_3 - .L_2)
	.align		4
.L_2:
        /*0010*/ 	.word	index@(_Z12modifyStructP8MyStruct)
        /*0014*/ 	.word	0x00000000


	//----- nvinfo : EIATTR_MIN_STACK_SIZE
	.align		4
.L_3:
        /*0018*/ 	.byte	0x04, 0x12
        /*001a*/ 	.short	(.L_5 - .L_4)
	.align		4
.L_4:
        /*001c*/ 	.word	index@(_Z12modifyStructP8MyStruct)
        /*0020*/ 	.word	0x00000000
.L_5:


//--------------------- .nv.compat                --------------------------
	.section	.nv.compat,"",@"SHT_CUDA_COMPAT_INFO"
	.align	4
        /*0000*/ 	.byte	0x02, 0x09, 0x00, 0x00, 0x02, 0x02, 0x01, 0x00, 0x02, 0x05, 0x05, 0x00, 0x03, 0x07, 0x01, 0x01
        /*0010*/ 	.byte	0x02, 0x03, 0x00, 0x00, 0x02, 0x06, 0x01, 0x00, 0x04, 0x0b, 0x08, 0x00, 0x09, 0x00, 0x00, 0x00
        /*0020*/ 	.byte	0x00, 0x00, 0x00, 0x00


//--------------------- .nv.info._Z12modifyStructP8MyStruct --------------------------
	.section	.nv.info._Z12modifyStructP8MyStruct,"",@"SHT_CUDA_INFO"
	.sectionflags	@""
	.align	4


	//----- nvinfo : EIATTR_CUDA_API_VERSION
	.align		4
        /*0000*/ 	.byte	0x04, 0x37
        /*0002*/ 	.short	(.L_7 - .L_6)
.L_6:
        /*0004*/ 	.word	0x00000082


	//----- nvinfo : EIATTR_KPARAM_INFO
	.align		4
.L_7:
        /*0008*/ 	.byte	0x04, 0x17
        /*000a*/ 	.short	(.L_9 - .L_8)
.L_8:
        /*000c*/ 	.word	0x00000000
        /*0010*/ 	.short	0x0000
        /*0012*/ 	.short	0x0000
        /*0014*/ 	.byte	0x00, 0xf5, 0x21, 0x00


	//----- nvinfo : EIATTR_SPARSE_MMA_MASK
	.align		4
.L_9:
        /*0018*/ 	.byte	0x03, 0x50
        /*001a*/ 	.short	0x0000


	//----- nvinfo : EIATTR_MAXREG_COUNT
	.align		4
        /*001c*/ 	.byte	0x03, 0x1b
        /*001e*/ 	.short	0x00ff


	//----- nvinfo : EIATTR_MERCURY_ISA_VERSION
	.align		4
        /*0020*/ 	.byte	0x03, 0x5f
        /*0022*/ 	.short	0x0101


	//----- nvinfo : EIATTR_VRC_CTA_INIT_COUNT
	.align		4
        /*0024*/ 	.byte	0x02, 0x4a
	.zero		1
	.zero		1


	//----- nvinfo : EIATTR_EXIT_INSTR_OFFSETS
	.align		4
        /*0028*/ 	.byte	0x04, 0x1c
        /*002a*/ 	.short	(.L_11 - .L_10)


	//   ....[0]....
.L_10:
        /*002c*/ 	.word	0x00000070


	//----- nvinfo : EIATTR_CBANK_PARAM_SIZE
	.align		4
.L_11:
        /*0030*/ 	.byte	0x03, 0x19
        /*0032*/ 	.short	0x0008


	//----- nvinfo : EIATTR_PARAM_CBANK
	.align		4
        /*0034*/ 	.byte	0x04, 0x0a
        /*0036*/ 	.short	(.L_13 - .L_12)
	.align		4
.L_12:
        /*0038*/ 	.word	index@(.nv.constant0._Z12modifyStructP8MyStruct)
        /*003c*/ 	.short	0x0380
        /*003e*/ 	.short	0x0008


	//----- nvinfo : EIATTR_SW_WAR
	.align		4
.L_13:
        /*0040*/ 	.byte	0x04, 0x36
        /*0042*/ 	.short	(.L_15 - .L_14)
.L_14:
        /*0044*/ 	.word	0x00000008
.L_15:


//--------------------- .nv.callgraph             --------------------------
	.section	.nv.callgraph,"",@"SHT_CUDA_CALLGRAPH"
	.align	4
	.sectionentsize	8
	.align		4
        /*0000*/ 	.word	0x00000000
	.align		4
        /*0004*/ 	.word	0xffffffff
	.align		4
        /*0008*/ 	.word	0x00000000
	.align		4
        /*000c*/ 	.word	0xfffffffe
	.align		4
        /*0010*/ 	.word	0x00000000
	.align		4
        /*0014*/ 	.word	0xfffffffd
	.align		4
        /*0018*/ 	.word	0x00000000
	.align		4
        /*001c*/ 	.word	0xfffffffc


//--------------------- .text._Z12modifyStructP8MyStruct --------------------------
	.section	.text._Z12modifyStructP8MyStruct,"ax",@progbits
	.align	128
        .global         _Z12modifyStructP8MyStruct
        .type           _Z12modifyStructP8MyStruct,@function
        .size           _Z12modifyStructP8MyStruct,(.L_x_1 - _Z12modifyStructP8MyStruct)
        .other          _Z12modifyStructP8MyStruct,@"STO_CUDA_ENTRY STV_DEFAULT"
_Z12modifyStructP8MyStruct:
.text._Z12modifyStructP8MyStruct:
[----:B------:R-:W-:Y:S08]  /*0000*/  LDC R1, c[0x0][0x37c] ;  /* 0x0000df00ff017b82 */ /* 0x000ff00000000800 */
[----:B------:R-:W0:Y:S01]  /*0010*/  LDC.64 R2, c[0x0][0x380] ;  /* 0x0000e000ff027b82 */ /* 0x000e220000000a00 */
[----:B------:R-:W0:Y:S01]  /*0020*/  LDCU.64 UR4, c[0x0][0x358] ;  /* 0x00006b00ff0477ac */ /* 0x000e220008000a00 */
[----:B------:R-:W-:Y:S01]  /*0030*/  HFMA2 R5, -RZ, RZ, 0, 2.50339508056640625e-06 ;  /* 0x0000002aff057431 */ /* 0x000fe200000001ff */
[----:B------:R-:W-:-:S04]  /*0040*/  MOV R7, 0x4048f5c3 ;  /* 0x4048f5c300077802 */ /* 0x000fc80000000f00 */
[----:B0-----:R-:W-:Y:S04]  /*0050*/  STG.E desc[UR4][R2.64], R5 ;  /* 0x0000000502007986 */ /* 0x001fe8000c101904 */
[----:B------:R-:W-:Y:S01]  /*0060*/  STG.E desc[UR4][R2.64+0x4], R7 ;  /* 0x0000040702007986 */ /* 0x000fe2000c101904 */
[----:B------:R-:W-:Y:S05]  /*0070*/  EXIT ;  /* 0x000000000000794d */ /* 0x000fea0003800000 */
.L_x_0:
[----:B------:R-:W-:-:S00]  /*0080*/  BRA `(.L_x_0) ;  /* 0xfffffffc00fc7947 */ /* 0x000fc0000383ffff */
[----:B------:R-:W-:-:S00]  /*0090*/  NOP ;  /* 0x0000000000007918 */ /* 0x000fc00000000000 */
        /* <DEDUP_REMOVED lines=14> */
.L_x_1:


//--------------------- .nv.shared.reserved.0     --------------------------
	.section	.nv.shared.reserved.0,"aw",@nobits
	.weak		__nv_reservedSMEM_offset_0_alias
	.size		__nv_reservedSMEM_offset_0_alias, 0, 64
	.other		__nv_reservedSMEM_offset_0_alias,@"STO_CUDA_RESERVED_SHARED STV_DEFAULT"
__nv_reservedSMEM_offset_0_alias:
	.zero		0
	.zero		64


//--------------------- .nv.constant0._Z12modifyStructP8MyStruct --------------------------
	.section	.nv.constant0._Z12modifyStructP8MyStruct,"a",@progbits
	.sectionflags	@""
	.align	4
.nv.constant0._Z12modifyStructP8MyStruct:
	.zero		904


//--------------------- SYMBOLS --------------------------

	.type		.nv.reservedSmem.offset0,@object
	.size		.nv.reservedSmem.offset0,0x4
